//
// Generated by NVIDIA NVVM Compiler
//
// Compiler Build ID: CL-36424714
// Cuda compilation tools, release 13.0, V13.0.88
// Based on NVVM 20.0.0
//

.version 9.0
.target sm_100
.address_size 64

	// .globl	_Z14gpu_vector_addPfS_if

.visible .entry _Z14gpu_vector_addPfS_if(
	.param .u64 .ptr .align 1 _Z14gpu_vector_addPfS_if_param_0,
	.param .u64 .ptr .align 1 _Z14gpu_vector_addPfS_if_param_1,
	.param .u32 _Z14gpu_vector_addPfS_if_param_2,
	.param .f32 _Z14gpu_vector_addPfS_if_param_3
)
{
	.reg .pred 	%p<2>;
	.reg .b32 	%r<6>;
	.reg .b32 	%f<5>;
	.reg .b64 	%rd<8>;

	ld.param.u64 	%rd1, [_Z14gpu_vector_addPfS_if_param_0];
	ld.param.u64 	%rd2, [_Z14gpu_vector_addPfS_if_param_1];
	ld.param.u32 	%r2, [_Z14gpu_vector_addPfS_if_param_2];
	ld.param.f32 	%f1, [_Z14gpu_vector_addPfS_if_param_3];
	mov.u32 	%r3, %ctaid.x;
	mov.u32 	%r4, %ntid.x;
	mov.u32 	%r5, %tid.x;
	mad.lo.s32 	%r1, %r3, %r4, %r5;
	setp.ge.s32 	%p1, %r1, %r2;
	@%p1 bra 	$L__BB0_2;
	cvta.to.global.u64 	%rd3, %rd1;
	cvta.to.global.u64 	%rd4, %rd2;
	mul.wide.s32 	%rd5, %r1, 4;
	add.s64 	%rd6, %rd3, %rd5;
	ld.global.nc.f32 	%f2, [%rd6];
	add.s64 	%rd7, %rd4, %rd5;
	ld.global.f32 	%f3, [%rd7];
	fma.rn.f32 	%f4, %f1, %f2, %f3;
	st.global.f32 	[%rd7], %f4;
$L__BB0_2:
	ret;

}


// ===== COMPILED SASS (sm_100) =====

	.target	sm_100

	.elftype	@"ET_EXEC"


//--------------------- .note.nv.tkinfo           --------------------------
	.section	.note.nv.tkinfo,"",@"SHT_NOTE"
	.sectionflags	@"SHF_NOTE_NV_TKINFO"
	.tkinfo
        /*0018*/ 	.word	0x00000002
        /*0030*/ 	.string	""
        /*0030*/ 	.string	"ptxas"
        /*0030*/ 	.string	"Cuda compilation tools, release 13.0, V13.0.88"
        /*0030*/ 	.string	"Build cuda_13.0.r13.0/compiler.36424714_0"
        /*0030*/ 	.string	"-arch sm_100 -m 64 "



//--------------------- .note.nv.cuinfo           --------------------------
	.section	.note.nv.cuinfo,"",@"SHT_NOTE"
	.sectionflags	@"SHF_NOTE_NV_CUINFO"
        /*0018*/ 	.short	0x0002
        /*001a*/ 	.short	0x0064
        /*001c*/ 	.short	0x0082
	.zero		2


//--------------------- .nv.info                  --------------------------
	.section	.nv.info,"",@"SHT_CUDA_INFO"
	.align	4


	//----- nvinfo : EIATTR_REGCOUNT
	.align		4
        /*0000*/ 	.byte	0x04, 0x2f
        /*0002*/ 	.short	(.L_1 - .L_0)
	.align		4
.L_0:
        /*0004*/ 	.word	index@(_Z14gpu_vector_addPfS_if)
        /*0008*/ 	.word	0x0000000a


	//----- nvinfo : EIATTR_FRAME_SIZE
	.align		4
.L_1:
        /*000c*/ 	.byte	0x04, 0x11
        /*000e*/ 	.short	(.L_3 - .L_2)
	.align		4
.L_2:
        /*0010*/ 	.word	index@(_Z14gpu_vector_addPfS_if)
        /*0014*/ 	.word	0x00000000


	//----- nvinfo : EIATTR_MIN_STACK_SIZE
	.align		4
.L_3:
        /*0018*/ 	.byte	0x04, 0x12
        /*001a*/ 	.short	(.L_5 - .L_4)
	.align		4
.L_4:
        /*001c*/ 	.word	index@(_Z14gpu_vector_addPfS_if)
        /*0020*/ 	.word	0x00000000
.L_5:


//--------------------- .nv.compat                --------------------------
	.section	.nv.compat,"",@"SHT_CUDA_COMPAT_INFO"
	.align	4
        /*0000*/ 	.byte	0x02, 0x09, 0x00, 0x00, 0x02, 0x02, 0x01, 0x00, 0x02, 0x05, 0x05, 0x00, 0x03, 0x07, 0x01, 0x01
        /*0010*/ 	.byte	0x02, 0x03, 0x00, 0x00, 0x02, 0x06, 0x01, 0x00, 0x04, 0x0b, 0x08, 0x00, 0x09, 0x00, 0x00, 0x00
        /*0020*/ 	.byte	0x00, 0x00, 0x00, 0x00


//--------------------- .nv.info._Z14gpu_vector_addPfS_if --------------------------
	.section	.nv.info._Z14gpu_vector_addPfS_if,"",@"SHT_CUDA_INFO"
	.sectionflags	@""
	.align	4


	//----- nvinfo : EIATTR_CUDA_API_VERSION
	.align		4
        /*0000*/ 	.byte	0x04, 0x37
        /*0002*/ 	.short	(.L_7 - .L_6)
.L_6:
        /*0004*/ 	.word	0x00000082


	//----- nvinfo : EIATTR_KPARAM_INFO
	.align		4
.L_7:
        /*0008*/ 	.byte	0x04, 0x17
        /*000a*/ 	.short	(.L_9 - .L_8)
.L_8:
        /*000c*/ 	.word	0x00000000
        /*0010*/ 	.short	0x0003
        /*0012*/ 	.short	0x0014
        /*0014*/ 	.byte	0x00, 0xf0, 0x11, 0x00


	//----- nvinfo : EIATTR_KPARAM_INFO
	.align		4
.L_9:
        /*0018*/ 	.byte	0x04, 0x17
        /*001a*/ 	.short	(.L_11 - .L_10)
.L_10:
        /*001c*/ 	.word	0x00000000
        /*0020*/ 	.short	0x0002
        /*0022*/ 	.short	0x0010
        /*0024*/ 	.byte	0x00, 0xf0, 0x11, 0x00


	//----- nvinfo : EIATTR_KPARAM_INFO
	.align		4
.L_11:
        /*0028*/ 	.byte	0x04, 0x17
        /*002a*/ 	.short	(.L_13 - .L_12)
.L_12:
        /*002c*/ 	.word	0x00000000
        /*0030*/ 	.short	0x0001
        /*0032*/ 	.short	0x0008
        /*0034*/ 	.byte	0x00, 0xf5, 0x21, 0x00


	//----- nvinfo : EIATTR_KPARAM_INFO
	.align		4
.L_13:
        /*0038*/ 	.byte	0x04, 0x17
        /*003a*/ 	.short	(.L_15 - .L_14)
.L_14:
        /*003c*/ 	.word	0x00000000
        /*0040*/ 	.short	0x0000
        /*0042*/ 	.short	0x0000
        /*0044*/ 	.byte	0x00, 0xf5, 0x21, 0x00


	//----- nvinfo : EIATTR_SPARSE_MMA_MASK
	.align		4
.L_15:
        /*0048*/ 	.byte	0x03, 0x50
        /*004a*/ 	.short	0x0000


	//----- nvinfo : EIATTR_MAXREG_COUNT
	.align		4
        /*004c*/ 	.byte	0x03, 0x1b
        /*004e*/ 	.short	0x00ff


	//----- nvinfo : EIATTR_MERCURY_ISA_VERSION
	.align		4
        /*0050*/ 	.byte	0x03, 0x5f
        /*0052*/ 	.short	0x0101


	//----- nvinfo : EIATTR_VRC_CTA_INIT_COUNT
	.align		4
        /*0054*/ 	.byte	0x02, 0x4a
	.zero		1
	.zero		1


	//----- nvinfo : EIATTR_EXIT_INSTR_OFFSETS
	.align		4
        /*0058*/ 	.byte	0x04, 0x1c
        /*005a*/ 	.short	(.L_17 - .L_16)


	//   ....[0]....
.L_16:
        /*005c*/ 	.word	0x00000070


	//   ....[1]....
        /*0060*/ 	.word	0x00000120


	//----- nvinfo : EIATTR_CBANK_PARAM_SIZE
	.align		4
.L_17:
        /*0064*/ 	.byte	0x03, 0x19
        /*0066*/ 	.short	0x0018


	//----- nvinfo : EIATTR_PARAM_CBANK
	.align		4
        /*0068*/ 	.byte	0x04, 0x0a
        /*006a*/ 	.short	(.L_19 - .L_18)
	.align		4
.L_18:
        /*006c*/ 	.word	index@(.nv.constant0._Z14gpu_vector_addPfS_if)
        /*0070*/ 	.short	0x0380
        /*0072*/ 	.short	0x0018


	//----- nvinfo : EIATTR_SW_WAR
	.align		4
.L_19:
        /*0074*/ 	.byte	0x04, 0x36
        /*0076*/ 	.short	(.L_21 - .L_20)
.L_20:
        /*0078*/ 	.word	0x00000008
.L_21:


//--------------------- .nv.callgraph             --------------------------
	.section	.nv.callgraph,"",@"SHT_CUDA_CALLGRAPH"
	.align	4
	.sectionentsize	8
	.align		4
        /*0000*/ 	.word	0x00000000
	.align		4
        /*0004*/ 	.word	0xffffffff
	.align		4
        /*0008*/ 	.word	0x00000000
	.align		4
        /*000c*/ 	.word	0xfffffffe
	.align		4
        /*0010*/ 	.word	0x00000000
	.align		4
        /*0014*/ 	.word	0xfffffffd
	.align		4
        /*0018*/ 	.word	0x00000000
	.align		4
        /*001c*/ 	.word	0xfffffffc


//--------------------- .text._Z14gpu_vector_addPfS_if --------------------------
	.section	.text._Z14gpu_vector_addPfS_if,"ax",@progbits
	.align	128
        .global         _Z14gpu_vector_addPfS_if
        .type           _Z14gpu_vector_addPfS_if,@function
        .size           _Z14gpu_vector_addPfS_if,(.L_x_1 - _Z14gpu_vector_addPfS_if)
        .other          _Z14gpu_vector_addPfS_if,@"STO_CUDA_ENTRY STV_DEFAULT"
_Z14gpu_vector_addPfS_if:
.text._Z14gpu_vector_addPfS_if:
[----:B------:R-:W-:Y:S01]  /*0000*/  LDC R1, c[0x0][0x37c] ;  /* 0x0000df00ff017b82 */ /* 0x000fe20000000800 */
[----:B------:R-:W0:Y:S07]  /*0010*/  S2R R0, SR_TID.X ;  /* 0x0000000000007919 */ /* 0x000e2e0000002100 */
[----:B------:R-:W0:Y:S01]  /*0020*/  S2UR UR4, SR_CTAID.X ;  /* 0x00000000000479c3 */ /* 0x000e220000002500 */
[----:B------:R-:W1:Y:S07]  /*0030*/  LDCU UR5, c[0x0][0x390] ;  /* 0x00007200ff0577ac */ /* 0x000e6e0008000800 */
[----:B------:R-:W0:Y:S02]  /*0040*/  LDC R7, c[0x0][0x360] ;  /* 0x0000d800ff077b82 */ /* 0x000e240000000800 */
[----:B0-----:R-:W-:-:S05]  /*0050*/  IMAD R7, R7, UR4, R0 ;  /* 0x0000000407077c24 */ /* 0x001fca000f8e0200 */
[----:B-1----:R-:W-:-:S13]  /*0060*/  ISETP.GE.AND P0, PT, R7, UR5, PT ;  /* 0x0000000507007c0c */ /* 0x002fda000bf06270 */
[----:B------:R-:W-:Y:S05]  /*0070*/  @P0 EXIT ;  /* 0x000000000000094d */ /* 0x000fea0003800000 */
[----:B------:R-:W0:Y:S01]  /*0080*/  LDC.64 R2, c[0x0][0x380] ;  /* 0x0000e000ff027b82 */ /* 0x000e220000000a00 */
[----:B------:R-:W1:Y:S01]  /*0090*/  LDCU.64 UR4, c[0x0][0x358] ;  /* 0x00006b00ff0477ac */ /* 0x000e620008000a00 */
[----:B------:R-:W2:Y:S06]  /*00a0*/  LDCU UR6, c[0x0][0x394] ;  /* 0x00007280ff0677ac */ /* 0x000eac0008000800 */
[----:B------:R-:W3:Y:S01]  /*00b0*/  LDC.64 R4, c[0x0][0x388] ;  /* 0x0000e200ff047b82 */ /* 0x000ee20000000a00 */
[----:B0-----:R-:W-:-:S06]  /*00c0*/  IMAD.WIDE R2, R7, 0x4, R2 ;  /* 0x0000000407027825 */ /* 0x001fcc00078e0202 */
[----:B-1----:R-:W2:Y:S01]  /*00d0*/  LDG.E.CONSTANT R2, desc[UR4][R2.64] ;  /* 0x0000000402027981 */ /* 0x002ea2000c1e9900 */
[----:B---3--:R-:W-:-:S05]  /*00e0*/  IMAD.WIDE R4, R7, 0x4, R4 ;  /* 0x0000000407047825 */ /* 0x008fca00078e0204 */
[----:B------:R-:W2:Y:S02]  /*00f0*/  LDG.E R7, desc[UR4][R4.64] ;  /* 0x0000000404077981 */ /* 0x000ea4000c1e1900 */
[----:B--2---:R-:W-:-:S05]  /*0100*/  FFMA R7, R2, UR6, R7 ;  /* 0x0000000602077c23 */ /* 0x004fca0008000007 */
[----:B------:R-:W-:Y:S01]  /*0110*/  STG.E desc[UR4][R4.64], R7 ;  /* 0x0000000704007986 */ /* 0x000fe2000c101904 */
[----:B------:R-:W-:Y:S05]  /*0120*/  EXIT ;  /* 0x000000000000794d */ /* 0x000fea0003800000 */
.L_x_0:
[----:B------:R-:W-:-:S00]  /*0130*/  BRA `(.L_x_0) ;  /* 0xfffffffc00fc7947 */ /* 0x000fc0000383ffff */
[----:B------:R-:W-:-:S00]  /*0140*/  NOP ;  /* 0x0000000000007918 */ /* 0x000fc00000000000 */
        /* <DEDUP_REMOVED lines=11> */
.L_x_1:


//--------------------- .nv.shared.reserved.0     --------------------------
	.section	.nv.shared.reserved.0,"aw",@nobits
	.weak		__nv_reservedSMEM_offset_0_alias
	.size		__nv_reservedSMEM_offset_0_alias, 0, 64
	.other		__nv_reservedSMEM_offset_0_alias,@"STO_CUDA_RESERVED_SHARED STV_DEFAULT"
__nv_reservedSMEM_offset_0_alias:
	.zero		0
	.zero		64


//--------------------- .nv.constant0._Z14gpu_vector_addPfS_if --------------------------
	.section	.nv.constant0._Z14gpu_vector_addPfS_if,"a",@progbits
	.sectionflags	@""
	.align	4
.nv.constant0._Z14gpu_vector_addPfS_if:
	.zero		920


//--------------------- SYMBOLS --------------------------

	.type		.nv.reservedSmem.offset0,@object
	.size		.nv.reservedSmem.offset0,0x4
